	.headerflags	@"EF_CUDA_TEXMODE_UNIFIED EF_CUDA_64BIT_ADDRESS EF_CUDA_ACCELERATORS EF_CUDA_SM90 EF_CUDA_VIRTUAL_SM(EF_CUDA_SM90)"
	.elftype	@"ET_EXEC"


//--------------------- .nv.info                  --------------------------
	.section	.nv.info,"",@"SHT_CUDA_INFO"
	.align	4


	//----- nvinfo : EIATTR_REGCOUNT
	.align		4
        /*0000*/ 	.byte	0x04, 0x2f
        /*0002*/ 	.short	(.L_1 - .L_0)
	.align		4
.L_0:
        /*0004*/ 	.word	index@(triton_poi_fused_convolution_div_max_pool2d_with_indices_relu_sub_8)
        /*0008*/ 	.word	0x0000001f


	//----- nvinfo : EIATTR_MIN_STACK_SIZE
	.align		4
.L_1:
        /*000c*/ 	.byte	0x04, 0x12
        /*000e*/ 	.short	(.L_3 - .L_2)
	.align		4
.L_2:
        /*0010*/ 	.word	index@(triton_poi_fused_convolution_div_max_pool2d_with_indices_relu_sub_8)
        /*0014*/ 	.word	0x00000000


	//----- nvinfo : EIATTR_FRAME_SIZE
	.align		4
.L_3:
        /*0018*/ 	.byte	0x04, 0x11
        /*001a*/ 	.short	(.L_5 - .L_4)
	.align		4
.L_4:
        /*001c*/ 	.word	index@(triton_poi_fused_convolution_div_max_pool2d_with_indices_relu_sub_8)
        /*0020*/ 	.word	0x00000000


	//----- nvinfo : EIATTR_MIN_STACK_SIZE
	.align		4
.L_5:
        /*0024*/ 	.byte	0x04, 0x12
        /*0026*/ 	.short	(.L_7 - .L_6)
	.align		4
.L_6:
        /*0028*/ 	.word	index@(triton_poi_fused_convolution_div_max_pool2d_with_indices_relu_sub_8)
        /*002c*/ 	.word	0x00000000
.L_7:


//--------------------- .nv.info.triton_poi_fused_convolution_div_max_pool2d_with_indices_relu_sub_8 --------------------------
	.section	.nv.info.triton_poi_fused_convolution_div_max_pool2d_with_indices_relu_sub_8,"",@"SHT_CUDA_INFO"
	.sectionflags	@""
	.align	4


	//----- nvinfo : EIATTR_CUDA_API_VERSION
	.align		4
        /*0000*/ 	.byte	0x04, 0x37
        /*0002*/ 	.short	(.L_9 - .L_8)
.L_8:
        /*0004*/ 	.word	0x0000007c


	//----- nvinfo : EIATTR_KPARAM_INFO
	.align		4
.L_9:
        /*0008*/ 	.byte	0x04, 0x17
        /*000a*/ 	.short	(.L_11 - .L_10)
.L_10:
        /*000c*/ 	.word	0x00000000
        /*0010*/ 	.short	0x0004
        /*0012*/ 	.short	0x001c
        /*0014*/ 	.byte	0x00, 0xf0, 0x11, 0x00


	//----- nvinfo : EIATTR_KPARAM_INFO
	.align		4
.L_11:
        /*0018*/ 	.byte	0x04, 0x17
        /*001a*/ 	.short	(.L_13 - .L_12)
.L_12:
        /*001c*/ 	.word	0x00000000
        /*0020*/ 	.short	0x0003
        /*0022*/ 	.short	0x0018
        /*0024*/ 	.byte	0x00, 0xf0, 0x11, 0x00


	//----- nvinfo : EIATTR_KPARAM_INFO
	.align		4
.L_13:
        /*0028*/ 	.byte	0x04, 0x17
        /*002a*/ 	.short	(.L_15 - .L_14)
.L_14:
        /*002c*/ 	.word	0x00000000
        /*0030*/ 	.short	0x0002
        /*0032*/ 	.short	0x0010
        /*0034*/ 	.byte	0x00, 0xf4, 0x21, 0x00


	//----- nvinfo : EIATTR_KPARAM_INFO
	.align		4
.L_15:
        /*0038*/ 	.byte	0x04, 0x17
        /*003a*/ 	.short	(.L_17 - .L_16)
.L_16:
        /*003c*/ 	.word	0x00000000
        /*0040*/ 	.short	0x0001
        /*0042*/ 	.short	0x0008
        /*0044*/ 	.byte	0x00, 0xf4, 0x21, 0x00


	//----- nvinfo : EIATTR_KPARAM_INFO
	.align		4
.L_17:
        /*0048*/ 	.byte	0x04, 0x17
        /*004a*/ 	.short	(.L_19 - .L_18)
.L_18:
        /*004c*/ 	.word	0x00000000
        /*0050*/ 	.short	0x0000
        /*0052*/ 	.short	0x0000
        /*0054*/ 	.byte	0x00, 0xf4, 0x21, 0x00


	//----- nvinfo : EIATTR_SPARSE_MMA_MASK
	.align		4
.L_19:
        /*0058*/ 	.byte	0x03, 0x50
        /*005a*/ 	.short	0x0000


	//----- nvinfo : EIATTR_MAXREG_COUNT
	.align		4
        /*005c*/ 	.byte	0x03, 0x1b
        /*005e*/ 	.short	0x00ff


	//----- nvinfo : EIATTR_EXIT_INSTR_OFFSETS
	.align		4
        /*0060*/ 	.byte	0x04, 0x1c
        /*0062*/ 	.short	(.L_21 - .L_20)


	//   ....[0]....
.L_20:
        /*0064*/ 	.word	0x000005a0


	//   ....[1]....
        /*0068*/ 	.word	0x000005c0


	//----- nvinfo : EIATTR_REQNTID
	.align		4
.L_21:
        /*006c*/ 	.byte	0x04, 0x10
        /*006e*/ 	.short	(.L_23 - .L_22)
.L_22:
        /*0070*/ 	.word	0x00000080
        /*0074*/ 	.word	0x00000001
        /*0078*/ 	.word	0x00000001


	//----- nvinfo : EIATTR_CBANK_PARAM_SIZE
	.align		4
.L_23:
        /*007c*/ 	.byte	0x03, 0x19
        /*007e*/ 	.short	0x0020


	//----- nvinfo : EIATTR_PARAM_CBANK
	.align		4
        /*0080*/ 	.byte	0x04, 0x0a
        /*0082*/ 	.short	(.L_25 - .L_24)
	.align		4
.L_24:
        /*0084*/ 	.word	index@(.nv.constant0.triton_poi_fused_convolution_div_max_pool2d_with_indices_relu_sub_8)
        /*0088*/ 	.short	0x0210
        /*008a*/ 	.short	0x0020


	//----- nvinfo : EIATTR_SW_WAR
	.align		4
.L_25:
        /*008c*/ 	.byte	0x04, 0x36
        /*008e*/ 	.short	(.L_27 - .L_26)
.L_26:
        /*0090*/ 	.word	0x00000008
.L_27:


//--------------------- .nv.callgraph             --------------------------
	.section	.nv.callgraph,"",@"SHT_CUDA_CALLGRAPH"
	.align	4
	.sectionentsize	8
	.align		4
        /*0000*/ 	.word	0x00000000
	.align		4
        /*0004*/ 	.word	0xffffffff
	.align		4
        /*0008*/ 	.word	0x00000000
	.align		4
        /*000c*/ 	.word	0xfffffffe
	.align		4
        /*0010*/ 	.word	0x00000000
	.align		4
        /*0014*/ 	.word	0xfffffffd
	.align		4
        /*0018*/ 	.word	0x00000000
	.align		4
        /*001c*/ 	.word	0xfffffffc


//--------------------- .text.triton_poi_fused_convolution_div_max_pool2d_with_indices_relu_sub_8 --------------------------
	.section	.text.triton_poi_fused_convolution_div_max_pool2d_with_indices_relu_sub_8,"ax",@progbits
	.sectionflags	@"SHF_BARRIERS=1"
	.align	128
        .global         triton_poi_fused_convolution_div_max_pool2d_with_indices_relu_sub_8
        .type           triton_poi_fused_convolution_div_max_pool2d_with_indices_relu_sub_8,@function
        .size           triton_poi_fused_convolution_div_max_pool2d_with_indices_relu_sub_8,(.L_x_1 - triton_poi_fused_convolution_div_max_pool2d_with_indices_relu_sub_8)
        .other          triton_poi_fused_convolution_div_max_pool2d_with_indices_relu_sub_8,@"STO_CUDA_ENTRY STV_DEFAULT"
triton_poi_fused_convolution_div_max_pool2d_with_indices_relu_sub_8:
.text.triton_poi_fused_convolution_div_max_pool2d_with_indices_relu_sub_8:
[----:B------:R-:W0:Y:S01]  /*0000*/  LDC R1, c[0x0][0x28] ;  /* 0x00000a00ff017b82 */ /* 0x000e220000000800 */
[----:B------:R-:W1:Y:S07]  /*0010*/  S2R R2, SR_CTAID.Y ;  /* 0x0000000000027919 */ /* 0x000e6e0000002600 */
[----:B------:R-:W2:Y:S01]  /*0020*/  LDC.64 R16, c[0x0][0x210] ;  /* 0x00008400ff107b82 */ /* 0x000ea20000000a00 */
[----:B------:R-:W-:Y:S01]  /*0030*/  CS2R R18, SRZ ;  /* 0x0000000000127805 */ /* 0x000fe2000001ff00 */
[----:B------:R-:W-:Y:S01]  /*0040*/  ULDC.64 UR6, c[0x0][0x208] ;  /* 0x0000820000067ab9 */ /* 0x000fe20000000a00 */
[----:B------:R-:W3:Y:S01]  /*0050*/  S2R R21, SR_TID.X ;  /* 0x0000000000157919 */ /* 0x000ee20000002100 */
[----:B------:R-:W-:Y:S01]  /*0060*/  HFMA2.MMA R20, -RZ, RZ, 0, 0 ;  /* 0x00000000ff147435 */ /* 0x000fe200000001ff */
[----:B------:R-:W4:Y:S01]  /*0070*/  S2R R3, SR_CTAID.X ;  /* 0x0000000000037919 */ /* 0x000f220000002500 */
[----:B------:R-:W-:-:S02]  /*0080*/  IMAD.MOV.U32 R22, RZ, RZ, RZ ;  /* 0x000000ffff167224 */ /* 0x000fc400078e00ff */
[----:B-1----:R-:W-:-:S05]  /*0090*/  IMAD.SHL.U32 R0, R2, 0x400, RZ ;  /* 0x0000040002007824 */ /* 0x002fca00078e00ff */
[----:B---3--:R-:W-:Y:S02]  /*00a0*/  LOP3.LUT R6, R0, 0x7f, R21, 0xf8, !PT ;  /* 0x0000007f00067812 */ /* 0x008fe400078ef815 */
[----:B----4-:R-:W-:-:S03]  /*00b0*/  ISETP.GE.AND P0, PT, R3, 0x9, PT ;  /* 0x000000090300780c */ /* 0x010fc60003f06270 */
[C---:B------:R-:W-:Y:S01]  /*00c0*/  IMAD R5, R6.reuse, 0x9, R3 ;  /* 0x0000000906057824 */ /* 0x040fe200078e0203 */
[C---:B------:R-:W-:Y:S02]  /*00d0*/  LOP3.LUT R8, R6.reuse, 0x80, RZ, 0xfc, !PT ;  /* 0x0000008006087812 */ /* 0x040fe400078efcff */
[C---:B------:R-:W-:Y:S01]  /*00e0*/  LOP3.LUT R10, R6.reuse, 0x100, RZ, 0xfc, !PT ;  /* 0x00000100060a7812 */ /* 0x040fe200078efcff */
[----:B--2---:R-:W-:Y:S01]  /*00f0*/  IMAD.WIDE R4, R5, 0x4, R16 ;  /* 0x0000000405047825 */ /* 0x004fe200078e0210 */
[C---:B------:R-:W-:Y:S02]  /*0100*/  LOP3.LUT R12, R6.reuse, 0x180, RZ, 0xfc, !PT ;  /* 0x00000180060c7812 */ /* 0x040fe400078efcff */
[C---:B------:R-:W-:Y:S02]  /*0110*/  LOP3.LUT R14, R6.reuse, 0x200, RZ, 0xfc, !PT ;  /* 0x00000200060e7812 */ /* 0x040fe400078efcff */
[C---:B------:R-:W-:Y:S02]  /*0120*/  LOP3.LUT R24, R6.reuse, 0x280, RZ, 0xfc, !PT ;  /* 0x0000028006187812 */ /* 0x040fe400078efcff */
[----:B------:R-:W-:Y:S01]  /*0130*/  LOP3.LUT R26, R6, 0x300, RZ, 0xfc, !PT ;  /* 0x00000300061a7812 */ /* 0x000fe200078efcff */
[--C-:B------:R-:W-:Y:S01]  /*0140*/  IMAD R7, R8, 0x9, R3.reuse ;  /* 0x0000000908077824 */ /* 0x100fe200078e0203 */
[----:B------:R-:W-:Y:S01]  /*0150*/  LOP3.LUT R6, R6, 0x380, RZ, 0xfc, !PT ;  /* 0x0000038006067812 */ /* 0x000fe200078efcff */
[--C-:B------:R-:W-:Y:S01]  /*0160*/  IMAD R9, R10, 0x9, R3.reuse ;  /* 0x000000090a097824 */ /* 0x100fe200078e0203 */
[----:B------:R1:W2:Y:S01]  /*0170*/  @!P0 LDG.E.EL R18, desc[UR6][R4.64] ;  /* 0x0000000604128981 */ /* 0x0002a2000c2e1900 */
[----:B------:R-:W-:-:S02]  /*0180*/  IMAD R11, R12, 0x9, R3 ;  /* 0x000000090c0b7824 */ /* 0x000fc400078e0203 */
[--C-:B------:R-:W-:Y:S02]  /*0190*/  IMAD R25, R6, 0x9, R3.reuse ;  /* 0x0000000906197824 */ /* 0x100fe400078e0203 */
[--C-:B------:R-:W-:Y:S02]  /*01a0*/  IMAD R13, R14, 0x9, R3.reuse ;  /* 0x000000090e0d7824 */ /* 0x100fe400078e0203 */
[--C-:B------:R-:W-:Y:S02]  /*01b0*/  IMAD R15, R24, 0x9, R3.reuse ;  /* 0x00000009180f7824 */ /* 0x100fe400078e0203 */
[----:B------:R-:W-:Y:S02]  /*01c0*/  IMAD R23, R26, 0x9, R3 ;  /* 0x000000091a177824 */ /* 0x000fe400078e0203 */
[----:B-1----:R-:W-:-:S04]  /*01d0*/  IMAD.WIDE R4, R7, 0x4, R16 ;  /* 0x0000000407047825 */ /* 0x002fc800078e0210 */
[--C-:B------:R-:W-:Y:S01]  /*01e0*/  IMAD.WIDE R6, R9, 0x4, R16.reuse ;  /* 0x0000000409067825 */ /* 0x100fe200078e0210 */
[----:B------:R1:W3:Y:S03]  /*01f0*/  @!P0 LDG.E.EL R19, desc[UR6][R4.64] ;  /* 0x0000000604138981 */ /* 0x0002e6000c2e1900 */
[--C-:B------:R-:W-:Y:S01]  /*0200*/  IMAD.WIDE R8, R11, 0x4, R16.reuse ;  /* 0x000000040b087825 */ /* 0x100fe200078e0210 */
[----:B------:R-:W4:Y:S03]  /*0210*/  @!P0 LDG.E.EL R20, desc[UR6][R6.64] ;  /* 0x0000000606148981 */ /* 0x000f26000c2e1900 */
[--C-:B------:R-:W-:Y:S01]  /*0220*/  IMAD.WIDE R10, R13, 0x4, R16.reuse ;  /* 0x000000040d0a7825 */ /* 0x100fe200078e0210 */
[----:B------:R-:W5:Y:S03]  /*0230*/  @!P0 LDG.E.EL R22, desc[UR6][R8.64] ;  /* 0x0000000608168981 */ /* 0x000f66000c2e1900 */
[----:B------:R-:W-:-:S04]  /*0240*/  IMAD.WIDE R12, R15, 0x4, R16 ;  /* 0x000000040f0c7825 */ /* 0x000fc800078e0210 */
[----:B------:R-:W-:Y:S01]  /*0250*/  IMAD.WIDE R14, R23, 0x4, R16 ;  /* 0x00000004170e7825 */ /* 0x000fe200078e0210 */
[----:B------:R-:W-:-:S03]  /*0260*/  MOV R23, RZ ;  /* 0x000000ff00177202 */ /* 0x000fc60000000f00 */
[----:B------:R-:W-:Y:S01]  /*0270*/  IMAD.WIDE R16, R25, 0x4, R16 ;  /* 0x0000000419107825 */ /* 0x000fe200078e0210 */
[----:B------:R-:W-:Y:S02]  /*0280*/  CS2R R24, SRZ ;  /* 0x0000000000187805 */ /* 0x000fe4000001ff00 */
[----:B------:R-:W5:Y:S01]  /*0290*/  @!P0 LDG.E.EL R23, desc[UR6][R10.64] ;  /* 0x000000060a178981 */ /* 0x000f62000c2e1900 */
[----:B------:R-:W-:-:S03]  /*02a0*/  IMAD.MOV.U32 R26, RZ, RZ, RZ ;  /* 0x000000ffff1a7224 */ /* 0x000fc600078e00ff */
[----:B------:R1:W5:Y:S04]  /*02b0*/  @!P0 LDG.E.EL R24, desc[UR6][R12.64] ;  /* 0x000000060c188981 */ /* 0x000368000c2e1900 */
[----:B------:R1:W5:Y:S04]  /*02c0*/  @!P0 LDG.E.EL R25, desc[UR6][R14.64] ;  /* 0x000000060e198981 */ /* 0x000368000c2e1900 */
[----:B------:R-:W5:Y:S01]  /*02d0*/  @!P0 LDG.E.EL R26, desc[UR6][R16.64] ;  /* 0x00000006101a8981 */ /* 0x000f62000c2e1900 */
[----:B------:R-:W1:Y:S01]  /*02e0*/  S2UR UR5, SR_CgaCtaId ;  /* 0x00000000000579c3 */ /* 0x000e620000008800 */
[----:B------:R-:W-:Y:S01]  /*02f0*/  UMOV UR4, 0x400 ;  /* 0x0000040000047882 */ /* 0x000fe20000000000 */
[----:B-1----:R-:W-:-:S06]  /*0300*/  LOP3.LUT R4, R21, 0x7f, RZ, 0xc0, !PT ;  /* 0x0000007f15047812 */ /* 0x002fcc00078ec0ff */
[----:B0-----:R-:W0:Y:S01]  /*0310*/  LDC.64 R12, c[0x0][0x218] ;  /* 0x00008600ff0c7b82 */ /* 0x001e220000000a00 */
[----:B------:R-:W-:-:S06]  /*0320*/  UPRMT UR4, UR5, 0x654, UR4 ;  /* 0x0000065405047896 */ /* 0x000fcc0008000004 */
[----:B------:R-:W-:Y:S02]  /*0330*/  LEA R27, R4, UR4, 0x2 ;  /* 0x00000004041b7c11 */ /* 0x000fe4000f8e10ff */
[----:B------:R-:W-:-:S04]  /*0340*/  SHF.L.U32 R21, R21, 0x2, RZ ;  /* 0x0000000215157819 */ /* 0x000fc800000006ff */
[----:B------:R-:W-:-:S04]  /*0350*/  LOP3.LUT R21, R21, 0x1fc, RZ, 0xc0, !PT ;  /* 0x000001fc15157812 */ /* 0x000fc800078ec0ff */
[----:B------:R-:W-:Y:S02]  /*0360*/  LEA R28, R21, UR4, 0x2 ;  /* 0x00000004151c7c11 */ /* 0x000fe4000f8e10ff */
[----:B------:R-:W-:-:S04]  /*0370*/  LOP3.LUT R0, R0, R21, RZ, 0xfc, !PT ;  /* 0x0000001500007212 */ /* 0x000fc800078efcff */
[----:B------:R-:W-:Y:S01]  /*0380*/  SHF.R.S32.HI R15, RZ, 0x1f, R0 ;  /* 0x0000001fff0f7819 */ /* 0x000fe20000011400 */
[----:B--2---:R-:W-:Y:S04]  /*0390*/  STS [R27], R18 ;  /* 0x000000121b007388 */ /* 0x004fe80000000800 */
[----:B---3--:R1:W-:Y:S04]  /*03a0*/  STS [R27+0x200], R19 ;  /* 0x000200131b007388 */ /* 0x0083e80000000800 */
[----:B----4-:R-:W-:Y:S04]  /*03b0*/  STS [R27+0x400], R20 ;  /* 0x000400141b007388 */ /* 0x010fe80000000800 */
[----:B-----5:R-:W-:Y:S01]  /*03c0*/  STS [R27+0x600], R22 ;  /* 0x000600161b007388 */ /* 0x020fe20000000800 */
[----:B------:R-:W-:Y:S06]  /*03d0*/  BAR.SYNC.DEFER_BLOCKING 0x0 ;  /* 0x0000000000007b1d */ /* 0x000fec0000010000 */
[----:B------:R-:W2:Y:S02]  /*03e0*/  LDS.128 R8, [R28] ;  /* 0x000000001c087984 */ /* 0x000ea40000000c00 */
[----:B------:R-:W-:Y:S06]  /*03f0*/  BAR.SYNC.DEFER_BLOCKING 0x0 ;  /* 0x0000000000007b1d */ /* 0x000fec0000010000 */
[----:B------:R-:W-:Y:S04]  /*0400*/  STS [R27], R23 ;  /* 0x000000171b007388 */ /* 0x000fe80000000800 */
[----:B------:R-:W-:Y:S04]  /*0410*/  STS [R27+0x200], R24 ;  /* 0x000200181b007388 */ /* 0x000fe80000000800 */
[----:B------:R-:W-:Y:S04]  /*0420*/  STS [R27+0x400], R25 ;  /* 0x000400191b007388 */ /* 0x000fe80000000800 */
[----:B------:R-:W-:Y:S01]  /*0430*/  STS [R27+0x600], R26 ;  /* 0x0006001a1b007388 */ /* 0x000fe20000000800 */
[----:B------:R-:W-:Y:S01]  /*0440*/  BAR.SYNC.DEFER_BLOCKING 0x0 ;  /* 0x0000000000007b1d */ /* 0x000fe20000010000 */
[----:B-1----:R-:W-:-:S02]  /*0450*/  SHF.R.S32.HI R19, RZ, 0x15, R2 ;  /* 0x00000015ff137819 */ /* 0x002fc40000011402 */
[----:B------:R-:W-:-:S05]  /*0460*/  LEA.HI R2, R15, R0, RZ, 0x7 ;  /* 0x000000000f027211 */ /* 0x000fca00078f38ff */
[----:B------:R-:W1:Y:S01]  /*0470*/  LDC.64 R14, c[0x0][0x220] ;  /* 0x00008800ff0e7b82 */ /* 0x000e620000000a00 */
[----:B------:R-:W-:Y:S01]  /*0480*/  SGXT R19, R19, 0x1 ;  /* 0x000000011313781a */ /* 0x000fe20000000200 */
[----:B------:R-:W3:Y:S01]  /*0490*/  LDS.128 R4, [R28] ;  /* 0x000000001c047984 */ /* 0x000ee20000000c00 */
[----:B------:R-:W-:Y:S02]  /*04a0*/  LOP3.LUT R17, R2, 0xffffff80, RZ, 0xc0, !PT ;  /* 0xffffff8002117812 */ /* 0x000fe400078ec0ff */
[----:B------:R-:W-:-:S03]  /*04b0*/  LEA.HI R19, R19, R0, RZ, 0x7 ;  /* 0x0000000013137211 */ /* 0x000fc600078f38ff */
[----:B------:R-:W-:Y:S01]  /*04c0*/  IMAD.IADD R0, R0, 0x1, -R17 ;  /* 0x0000000100007824 */ /* 0x000fe200078e0a11 */
[----:B------:R-:W-:Y:S02]  /*04d0*/  IADD3 R19, R19, 0x200, RZ ;  /* 0x0000020013137810 */ /* 0x000fe40007ffe0ff */
[----:B------:R-:W-:Y:S01]  /*04e0*/  SHF.R.S32.HI R2, RZ, 0x7, R2 ;  /* 0x00000007ff027819 */ /* 0x000fe20000011402 */
[----:B------:R-:W-:Y:S01]  /*04f0*/  IMAD R0, R3, 0x80, R0 ;  /* 0x0000008003007824 */ /* 0x000fe200078e0200 */
[----:B------:R-:W-:-:S03]  /*0500*/  SHF.R.S32.HI R19, RZ, 0x7, R19 ;  /* 0x00000007ff137819 */ /* 0x000fc60000011413 */
[--C-:B------:R-:W-:Y:S02]  /*0510*/  IMAD R17, R2, 0x480, R0.reuse ;  /* 0x0000048002117824 */ /* 0x100fe400078e0200 */
[----:B------:R-:W-:Y:S02]  /*0520*/  IMAD R19, R19, 0x480, R0 ;  /* 0x0000048013137824 */ /* 0x000fe400078e0200 */
[----:B0-----:R-:W-:-:S04]  /*0530*/  IMAD.WIDE R2, R17, 0x4, R12 ;  /* 0x0000000411027825 */ /* 0x001fc800078e020c */
[----:B------:R-:W-:Y:S01]  /*0540*/  IMAD.WIDE R12, R19, 0x4, R12 ;  /* 0x00000004130c7825 */ /* 0x000fe200078e020c */
[----:B--2---:R0:W-:Y:S03]  /*0550*/  @!P0 STG.E.128 desc[UR6][R2.64], R8 ;  /* 0x0000000802008986 */ /* 0x0041e6000c101d06 */
[----:B-1----:R-:W-:-:S04]  /*0560*/  IMAD.WIDE R16, R17, 0x4, R14 ;  /* 0x0000000411107825 */ /* 0x002fc800078e020e */
[----:B------:R-:W-:Y:S01]  /*0570*/  IMAD.WIDE R14, R19, 0x4, R14 ;  /* 0x00000004130e7825 */ /* 0x000fe200078e020e */
[----:B---3--:R0:W-:Y:S04]  /*0580*/  @!P0 STG.E.128 desc[UR6][R12.64], R4 ;  /* 0x000000040c008986 */ /* 0x0081e8000c101d06 */
[----:B------:R0:W-:Y:S02]  /*0590*/  @!P0 STG.E.128 desc[UR6][R16.64], R8 ;  /* 0x0000000810008986 */ /* 0x0001e4000c101d06 */
[----:B0-----:R-:W-:Y:S05]  /*05a0*/  @P0 EXIT ;  /* 0x000000000000094d */ /* 0x001fea0003800000 */
[----:B------:R-:W-:Y:S01]  /*05b0*/  STG.E.128 desc[UR6][R14.64], R4 ;  /* 0x000000040e007986 */ /* 0x000fe2000c101d06 */
[----:B------:R-:W-:Y:S05]  /*05c0*/  EXIT ;  /* 0x000000000000794d */ /* 0x000fea0003800000 */
.L_x_0:
[----:B------:R-:W-:-:S00]  /*05d0*/  BRA `(.L_x_0) ;  /* 0xfffffffc00fc7947 */ /* 0x000fc0000383ffff */
[----:B------:R-:W-:-:S00]  /*05e0*/  NOP ;  /* 0x0000000000007918 */ /* 0x000fc00000000000 */
        /* <DEDUP_REMOVED lines=9> */
.L_x_1:


//--------------------- .nv.shared.triton_poi_fused_convolution_div_max_pool2d_with_indices_relu_sub_8 --------------------------
	.section	.nv.shared.triton_poi_fused_convolution_div_max_pool2d_with_indices_relu_sub_8,"aw",@nobits
	.sectionflags	@""
	.align	16
	.zero		1024


//--------------------- .nv.constant0.triton_poi_fused_convolution_div_max_pool2d_with_indices_relu_sub_8 --------------------------
	.section	.nv.constant0.triton_poi_fused_convolution_div_max_pool2d_with_indices_relu_sub_8,"a",@progbits
	.sectionflags	@""
	.align	4
.nv.constant0.triton_poi_fused_convolution_div_max_pool2d_with_indices_relu_sub_8:
	.zero		560
